//
// Generated by NVIDIA NVVM Compiler
//
// Compiler Build ID: CL-36424714
// Cuda compilation tools, release 13.0, V13.0.88
// Based on NVVM 20.0.0
//

.version 9.0
.target sm_100
.address_size 64

	// .globl	_Z12patternMatchPcS_PiS0_ii
.global .attribute(.managed) .align 4 .u32 match;

.visible .entry _Z12patternMatchPcS_PiS0_ii(
	.param .u64 .ptr .align 1 _Z12patternMatchPcS_PiS0_ii_param_0,
	.param .u64 .ptr .align 1 _Z12patternMatchPcS_PiS0_ii_param_1,
	.param .u64 .ptr .align 1 _Z12patternMatchPcS_PiS0_ii_param_2,
	.param .u64 .ptr .align 1 _Z12patternMatchPcS_PiS0_ii_param_3,
	.param .u32 _Z12patternMatchPcS_PiS0_ii_param_4,
	.param .u32 _Z12patternMatchPcS_PiS0_ii_param_5
)
{
	.reg .pred 	%p<11>;
	.reg .b16 	%rs<4>;
	.reg .b32 	%r<31>;
	.reg .b32 	%f<5>;
	.reg .b64 	%rd<19>;

	ld.param.u64 	%rd7, [_Z12patternMatchPcS_PiS0_ii_param_0];
	ld.param.u64 	%rd8, [_Z12patternMatchPcS_PiS0_ii_param_1];
	ld.param.u64 	%rd10, [_Z12patternMatchPcS_PiS0_ii_param_2];
	ld.param.u64 	%rd9, [_Z12patternMatchPcS_PiS0_ii_param_3];
	ld.param.u32 	%r14, [_Z12patternMatchPcS_PiS0_ii_param_4];
	ld.param.u32 	%r15, [_Z12patternMatchPcS_PiS0_ii_param_5];
	cvta.to.global.u64 	%rd1, %rd10;
	mov.u32 	%r16, %tid.x;
	mov.u32 	%r17, %ctaid.x;
	mov.u32 	%r18, %ntid.x;
	mad.lo.s32 	%r19, %r17, %r18, %r16;
	cvt.rn.f32.s32 	%f1, %r15;
	mov.u32 	%r20, %nctaid.x;
	mul.lo.s32 	%r21, %r20, %r18;
	cvt.rn.f32.u32 	%f2, %r21;
	div.rn.f32 	%f3, %f1, %f2;
	cvt.rpi.f32.f32 	%f4, %f3;
	cvt.rzi.s32.f32 	%r1, %f4;
	mul.lo.s32 	%r26, %r1, %r19;
	setp.ge.s32 	%p1, %r26, %r15;
	setp.lt.s32 	%p2, %r1, 1;
	or.pred  	%p3, %p1, %p2;
	@%p3 bra 	$L__BB0_9;
	add.s32 	%r3, %r14, -1;
	mul.wide.s32 	%rd11, %r14, 4;
	add.s64 	%rd2, %rd1, %rd11;
	add.s32 	%r4, %r26, %r1;
	cvta.to.global.u64 	%rd3, %rd8;
	cvta.to.global.u64 	%rd4, %rd7;
	cvta.to.global.u64 	%rd5, %rd9;
	mov.b32 	%r29, 0;
$L__BB0_2:
	cvt.s64.s32 	%rd12, %r26;
	add.s64 	%rd6, %rd3, %rd12;
	setp.lt.s32 	%p4, %r29, 0;
	@%p4 bra 	$L__BB0_6;
	ld.global.u8 	%rs1, [%rd6];
$L__BB0_4:
	cvt.u64.u32 	%rd13, %r29;
	add.s64 	%rd14, %rd4, %rd13;
	ld.global.u8 	%rs2, [%rd14];
	setp.eq.s16 	%p5, %rs1, %rs2;
	@%p5 bra 	$L__BB0_6;
	mul.wide.u32 	%rd15, %r29, 4;
	add.s64 	%rd16, %rd1, %rd15;
	ld.global.u32 	%r29, [%rd16];
	setp.gt.s32 	%p6, %r29, -1;
	@%p6 bra 	$L__BB0_4;
$L__BB0_6:
	setp.ne.s32 	%p7, %r29, %r3;
	@%p7 bra 	$L__BB0_8;
	mov.b32 	%r23, 1;
	st.global.u32 	[match], %r23;
	sub.s32 	%r24, %r26, %r14;
	mul.wide.s32 	%rd17, %r24, 4;
	add.s64 	%rd18, %rd5, %rd17;
	st.global.u32 	[%rd18+4], %r26;
	ld.global.u32 	%r29, [%rd2+-8];
$L__BB0_8:
	add.s32 	%r12, %r29, 1;
	add.s32 	%r13, %r26, 1;
	setp.lt.s32 	%p8, %r13, %r15;
	sub.s32 	%r25, %r26, %r29;
	setp.lt.s32 	%p9, %r25, %r4;
	and.pred  	%p10, %p8, %p9;
	mov.u32 	%r26, %r13;
	mov.u32 	%r29, %r12;
	@%p10 bra 	$L__BB0_2;
$L__BB0_9:
	ret;

}


// ===== COMPILED SASS (sm_100) =====

	.target	sm_100

	.elftype	@"ET_EXEC"


//--------------------- .note.nv.tkinfo           --------------------------
	.section	.note.nv.tkinfo,"",@"SHT_NOTE"
	.sectionflags	@"SHF_NOTE_NV_TKINFO"
	.tkinfo
        /*0018*/ 	.word	0x00000002
        /*0030*/ 	.string	""
        /*0030*/ 	.string	"ptxas"
        /*0030*/ 	.string	"Cuda compilation tools, release 13.0, V13.0.88"
        /*0030*/ 	.string	"Build cuda_13.0.r13.0/compiler.36424714_0"
        /*0030*/ 	.string	"-arch sm_100 -m 64 "



//--------------------- .note.nv.cuinfo           --------------------------
	.section	.note.nv.cuinfo,"",@"SHT_NOTE"
	.sectionflags	@"SHF_NOTE_NV_CUINFO"
        /*0018*/ 	.short	0x0002
        /*001a*/ 	.short	0x0064
        /*001c*/ 	.short	0x0082
	.zero		2


//--------------------- .nv.info                  --------------------------
	.section	.nv.info,"",@"SHT_CUDA_INFO"
	.align	4


	//----- nvinfo : EIATTR_REGCOUNT
	.align		4
        /*0000*/ 	.byte	0x04, 0x2f
        /*0002*/ 	.short	(.L_2 - .L_1)
	.align		4
.L_1:
        /*0004*/ 	.word	index@(_Z12patternMatchPcS_PiS0_ii)
        /*0008*/ 	.word	0x00000010


	//----- nvinfo : EIATTR_FRAME_SIZE
	.align		4
.L_2:
        /*000c*/ 	.byte	0x04, 0x11
        /*000e*/ 	.short	(.L_4 - .L_3)
	.align		4
.L_3:
        /*0010*/ 	.word	index@($__internal_0_$__cuda_sm3x_div_rn_noftz_f32_slowpath)
        /*0014*/ 	.word	0x00000000


	//----- nvinfo : EIATTR_FRAME_SIZE
	.align		4
.L_4:
        /*0018*/ 	.byte	0x04, 0x11
        /*001a*/ 	.short	(.L_6 - .L_5)
	.align		4
.L_5:
        /*001c*/ 	.word	index@(_Z12patternMatchPcS_PiS0_ii)
        /*0020*/ 	.word	0x00000000


	//----- nvinfo : EIATTR_MIN_STACK_SIZE
	.align		4
.L_6:
        /*0024*/ 	.byte	0x04, 0x12
        /*0026*/ 	.short	(.L_8 - .L_7)
	.align		4
.L_7:
        /*0028*/ 	.word	index@(_Z12patternMatchPcS_PiS0_ii)
        /*002c*/ 	.word	0x00000000
.L_8:


//--------------------- .nv.compat                --------------------------
	.section	.nv.compat,"",@"SHT_CUDA_COMPAT_INFO"
	.align	4
        /*0000*/ 	.byte	0x02, 0x09, 0x00, 0x00, 0x02, 0x02, 0x01, 0x00, 0x02, 0x05, 0x05, 0x00, 0x03, 0x07, 0x01, 0x01
        /*0010*/ 	.byte	0x02, 0x03, 0x00, 0x00, 0x02, 0x06, 0x01, 0x00, 0x04, 0x0b, 0x08, 0x00, 0x01, 0x00, 0x00, 0x00
        /*0020*/ 	.byte	0x00, 0x00, 0x00, 0x00


//--------------------- .nv.info._Z12patternMatchPcS_PiS0_ii --------------------------
	.section	.nv.info._Z12patternMatchPcS_PiS0_ii,"",@"SHT_CUDA_INFO"
	.sectionflags	@""
	.align	4


	//----- nvinfo : EIATTR_CUDA_API_VERSION
	.align		4
        /*0000*/ 	.byte	0x04, 0x37
        /*0002*/ 	.short	(.L_10 - .L_9)
.L_9:
        /*0004*/ 	.word	0x00000082


	//----- nvinfo : EIATTR_KPARAM_INFO
	.align		4
.L_10:
        /*0008*/ 	.byte	0x04, 0x17
        /*000a*/ 	.short	(.L_12 - .L_11)
.L_11:
        /*000c*/ 	.word	0x00000000
        /*0010*/ 	.short	0x0005
        /*0012*/ 	.short	0x0024
        /*0014*/ 	.byte	0x00, 0xf0, 0x11, 0x00


	//----- nvinfo : EIATTR_KPARAM_INFO
	.align		4
.L_12:
        /*0018*/ 	.byte	0x04, 0x17
        /*001a*/ 	.short	(.L_14 - .L_13)
.L_13:
        /*001c*/ 	.word	0x00000000
        /*0020*/ 	.short	0x0004
        /*0022*/ 	.short	0x0020
        /*0024*/ 	.byte	0x00, 0xf0, 0x11, 0x00


	//----- nvinfo : EIATTR_KPARAM_INFO
	.align		4
.L_14:
        /*0028*/ 	.byte	0x04, 0x17
        /*002a*/ 	.short	(.L_16 - .L_15)
.L_15:
        /*002c*/ 	.word	0x00000000
        /*0030*/ 	.short	0x0003
        /*0032*/ 	.short	0x0018
        /*0034*/ 	.byte	0x00, 0xf5, 0x21, 0x00


	//----- nvinfo : EIATTR_KPARAM_INFO
	.align		4
.L_16:
        /*0038*/ 	.byte	0x04, 0x17
        /*003a*/ 	.short	(.L_18 - .L_17)
.L_17:
        /*003c*/ 	.word	0x00000000
        /*0040*/ 	.short	0x0002
        /*0042*/ 	.short	0x0010
        /*0044*/ 	.byte	0x00, 0xf5, 0x21, 0x00


	//----- nvinfo : EIATTR_KPARAM_INFO
	.align		4
.L_18:
        /*0048*/ 	.byte	0x04, 0x17
        /*004a*/ 	.short	(.L_20 - .L_19)
.L_19:
        /*004c*/ 	.word	0x00000000
        /*0050*/ 	.short	0x0001
        /*0052*/ 	.short	0x0008
        /*0054*/ 	.byte	0x00, 0xf5, 0x21, 0x00


	//----- nvinfo : EIATTR_KPARAM_INFO
	.align		4
.L_20:
        /*0058*/ 	.byte	0x04, 0x17
        /*005a*/ 	.short	(.L_22 - .L_21)
.L_21:
        /*005c*/ 	.word	0x00000000
        /*0060*/ 	.short	0x0000
        /*0062*/ 	.short	0x0000
        /*0064*/ 	.byte	0x00, 0xf5, 0x21, 0x00


	//----- nvinfo : EIATTR_SPARSE_MMA_MASK
	.align		4
.L_22:
        /*0068*/ 	.byte	0x03, 0x50
        /*006a*/ 	.short	0x0000


	//----- nvinfo : EIATTR_MAXREG_COUNT
	.align		4
        /*006c*/ 	.byte	0x03, 0x1b
        /*006e*/ 	.short	0x00ff


	//----- nvinfo : EIATTR_MERCURY_ISA_VERSION
	.align		4
        /*0070*/ 	.byte	0x03, 0x5f
        /*0072*/ 	.short	0x0101


	//----- nvinfo : EIATTR_VRC_CTA_INIT_COUNT
	.align		4
        /*0074*/ 	.byte	0x02, 0x4a
	.zero		1
	.zero		1


	//----- nvinfo : EIATTR_EXIT_INSTR_OFFSETS
	.align		4
        /*0078*/ 	.byte	0x04, 0x1c
        /*007a*/ 	.short	(.L_24 - .L_23)


	//   ....[0]....
.L_23:
        /*007c*/ 	.word	0x000001a0


	//   ....[1]....
        /*0080*/ 	.word	0x000004a0


	//----- nvinfo : EIATTR_CRS_STACK_SIZE
	.align		4
.L_24:
        /*0084*/ 	.byte	0x04, 0x1e
        /*0086*/ 	.short	(.L_26 - .L_25)
.L_25:
        /*0088*/ 	.word	0x00000000


	//----- nvinfo : EIATTR_CBANK_PARAM_SIZE
	.align		4
.L_26:
        /*008c*/ 	.byte	0x03, 0x19
        /*008e*/ 	.short	0x0028


	//----- nvinfo : EIATTR_PARAM_CBANK
	.align		4
        /*0090*/ 	.byte	0x04, 0x0a
        /*0092*/ 	.short	(.L_28 - .L_27)
	.align		4
.L_27:
        /*0094*/ 	.word	index@(.nv.constant0._Z12patternMatchPcS_PiS0_ii)
        /*0098*/ 	.short	0x0380
        /*009a*/ 	.short	0x0028


	//----- nvinfo : EIATTR_SW_WAR
	.align		4
.L_28:
        /*009c*/ 	.byte	0x04, 0x36
        /*009e*/ 	.short	(.L_30 - .L_29)
.L_29:
        /*00a0*/ 	.word	0x00000008
.L_30:


//--------------------- .nv.callgraph             --------------------------
	.section	.nv.callgraph,"",@"SHT_CUDA_CALLGRAPH"
	.align	4
	.sectionentsize	8
	.align		4
        /*0000*/ 	.word	0x00000000
	.align		4
        /*0004*/ 	.word	0xffffffff
	.align		4
        /*0008*/ 	.word	0x00000000
	.align		4
        /*000c*/ 	.word	0xfffffffe
	.align		4
        /*0010*/ 	.word	0x00000000
	.align		4
        /*0014*/ 	.word	0xfffffffd
	.align		4
        /*0018*/ 	.word	0x00000000
	.align		4
        /*001c*/ 	.word	0xfffffffc


//--------------------- .nv.constant4             --------------------------
	.section	.nv.constant4,"a",@progbits
	.align	8
	.align		8
.nv.constant4:
        /*0000*/ 	.dword	match


//--------------------- .text._Z12patternMatchPcS_PiS0_ii --------------------------
	.section	.text._Z12patternMatchPcS_PiS0_ii,"ax",@progbits
	.align	128
        .global         _Z12patternMatchPcS_PiS0_ii
        .type           _Z12patternMatchPcS_PiS0_ii,@function
        .size           _Z12patternMatchPcS_PiS0_ii,(.L_x_16 - _Z12patternMatchPcS_PiS0_ii)
        .other          _Z12patternMatchPcS_PiS0_ii,@"STO_CUDA_ENTRY STV_DEFAULT"
_Z12patternMatchPcS_PiS0_ii:
.text._Z12patternMatchPcS_PiS0_ii:
[----:B------:R-:W-:Y:S08]  /*0000*/  LDC R1, c[0x0][0x37c] ;  /* 0x0000df00ff017b82 */ /* 0x000ff00000000800 */
[----:B------:R-:W0:Y:S01]  /*0010*/  LDC R8, c[0x0][0x360] ;  /* 0x0000d800ff087b82 */ /* 0x000e220000000800 */
[----:B------:R-:W0:Y:S01]  /*0020*/  LDCU UR4, c[0x0][0x370] ;  /* 0x00006e00ff0477ac */ /* 0x000e220008000800 */
[----:B------:R-:W1:Y:S01]  /*0030*/  S2R R7, SR_TID.X ;  /* 0x0000000000077919 */ /* 0x000e620000002100 */
[----:B------:R-:W2:Y:S01]  /*0040*/  LDCU UR5, c[0x0][0x3a4] ;  /* 0x00007480ff0577ac */ /* 0x000ea20008000800 */
[----:B0-----:R-:W-:-:S04]  /*0050*/  IMAD R0, R8, UR4, RZ ;  /* 0x0000000408007c24 */ /* 0x001fc8000f8e02ff */
[----:B------:R-:W1:Y:S01]  /*0060*/  S2UR UR4, SR_CTAID.X ;  /* 0x00000000000479c3 */ /* 0x000e620000002500 */
[----:B------:R-:W-:Y:S02]  /*0070*/  I2FP.F32.U32 R3, R0 ;  /* 0x0000000000037245 */ /* 0x000fe40000201000 */
[----:B--2---:R-:W-:Y:S02]  /*0080*/  I2FP.F32.S32 R0, UR5 ;  /* 0x0000000500007c45 */ /* 0x004fe40008201400 */
[----:B------:R-:W0:Y:S08]  /*0090*/  MUFU.RCP R2, R3 ;  /* 0x0000000300027308 */ /* 0x000e300000001000 */
[----:B------:R-:W2:Y:S01]  /*00a0*/  FCHK P0, R0, R3 ;  /* 0x0000000300007302 */ /* 0x000ea20000000000 */
[----:B0-----:R-:W-:-:S04]  /*00b0*/  FFMA R5, -R3, R2, 1 ;  /* 0x3f80000003057423 */ /* 0x001fc80000000102 */
[----:B------:R-:W-:Y:S01]  /*00c0*/  FFMA R5, R2, R5, R2 ;  /* 0x0000000502057223 */ /* 0x000fe20000000002 */
[----:B-1----:R-:W-:-:S03]  /*00d0*/  IMAD R2, R8, UR4, R7 ;  /* 0x0000000408027c24 */ /* 0x002fc6000f8e0207 */
[----:B------:R-:W-:-:S04]  /*00e0*/  FFMA R4, R0, R5, RZ ;  /* 0x0000000500047223 */ /* 0x000fc800000000ff */
[----:B------:R-:W-:-:S04]  /*00f0*/  FFMA R6, -R3, R4, R0 ;  /* 0x0000000403067223 */ /* 0x000fc80000000100 */
[----:B------:R-:W-:Y:S01]  /*0100*/  FFMA R4, R5, R6, R4 ;  /* 0x0000000605047223 */ /* 0x000fe20000000004 */
[----:B--2---:R-:W-:Y:S06]  /*0110*/  @!P0 BRA `(.L_x_0) ;  /* 0x00000000000c8947 */ /* 0x004fec0003800000 */
[----:B------:R-:W-:-:S07]  /*0120*/  MOV R4, 0x140 ;  /* 0x0000014000047802 */ /* 0x000fce0000000f00 */
[----:B------:R-:W-:Y:S05]  /*0130*/  CALL.REL.NOINC `($__internal_0_$__cuda_sm3x_div_rn_noftz_f32_slowpath) ;  /* 0x0000000000dc7944 */ /* 0x000fea0003c00000 */
[----:B------:R-:W-:-:S07]  /*0140*/  IMAD.MOV.U32 R4, RZ, RZ, R0 ;  /* 0x000000ffff047224 */ /* 0x000fce00078e0000 */
.L_x_0:
[----:B------:R-:W0:Y:S01]  /*0150*/  F2I.CEIL.NTZ R4, R4 ;  /* 0x0000000400047305 */ /* 0x000e22000020b100 */
[----:B------:R-:W1:Y:S01]  /*0160*/  LDCU UR4, c[0x0][0x3a4] ;  /* 0x00007480ff0477ac */ /* 0x000e620008000800 */
[----:B0-----:R-:W-:Y:S01]  /*0170*/  IMAD R0, R2, R4, RZ ;  /* 0x0000000402007224 */ /* 0x001fe200078e02ff */
[----:B------:R-:W-:-:S04]  /*0180*/  ISETP.GE.AND P0, PT, R4, 0x1, PT ;  /* 0x000000010400780c */ /* 0x000fc80003f06270 */
[----:B-1----:R-:W-:-:S13]  /*0190*/  ISETP.GE.OR P0, PT, R0, UR4, !P0 ;  /* 0x0000000400007c0c */ /* 0x002fda000c706670 */
[----:B------:R-:W-:Y:S05]  /*01a0*/  @P0 EXIT ;  /* 0x000000000000094d */ /* 0x000fea0003800000 */
[----:B------:R-:W0:Y:S01]  /*01b0*/  LDC R5, c[0x0][0x3a0] ;  /* 0x0000e800ff057b82 */ /* 0x000e220000000800 */
[----:B------:R-:W-:Y:S01]  /*01c0*/  IMAD.MOV.U32 R9, RZ, RZ, R0 ;  /* 0x000000ffff097224 */ /* 0x000fe200078e0000 */
[----:B------:R-:W1:Y:S01]  /*01d0*/  LDCU.64 UR4, c[0x0][0x358] ;  /* 0x00006b00ff0477ac */ /* 0x000e620008000a00 */
[----:B------:R-:W-:Y:S02]  /*01e0*/  IMAD.MOV.U32 R11, RZ, RZ, RZ ;  /* 0x000000ffff0b7224 */ /* 0x000fe400078e00ff */
[----:B------:R-:W-:Y:S01]  /*01f0*/  IMAD.IADD R0, R4, 0x1, R9 ;  /* 0x0000000104007824 */ /* 0x000fe200078e0209 */
[----:B------:R-:W2:Y:S02]  /*0200*/  LDCU.64 UR8, c[0x0][0x380] ;  /* 0x00007000ff0877ac */ /* 0x000ea40008000a00 */
[----:B------:R-:W3:Y:S01]  /*0210*/  LDC.64 R2, c[0x0][0x390] ;  /* 0x0000e400ff027b82 */ /* 0x000ee20000000a00 */
[C---:B0-----:R-:W-:Y:S02]  /*0220*/  VIADD R8, R5.reuse, 0xffffffff ;  /* 0xffffffff05087836 */ /* 0x041fe40000000000 */
[----:B-123--:R-:W-:-:S07]  /*0230*/  IMAD.WIDE R2, R5, 0x4, R2 ;  /* 0x0000000405027825 */ /* 0x00efce00078e0202 */
.L_x_6:
[----:B------:R-:W0:Y:S01]  /*0240*/  LDCU.64 UR6, c[0x0][0x388] ;  /* 0x00007100ff0677ac */ /* 0x000e220008000a00 */
[----:B------:R-:W-:Y:S01]  /*0250*/  ISETP.GE.AND P0, PT, R11, RZ, PT ;  /* 0x000000ff0b00720c */ /* 0x000fe20003f06270 */
[----:B------:R-:W-:Y:S01]  /*0260*/  BSSY.RECONVERGENT B0, `(.L_x_1) ;  /* 0x000000f000007945 */ /* 0x000fe20003800200 */
[----:B0-----:R-:W-:-:S04]  /*0270*/  IADD3 R4, P1, PT, R9, UR6, RZ ;  /* 0x0000000609047c10 */ /* 0x001fc8000ff3e0ff */
[----:B------:R-:W-:-:S07]  /*0280*/  LEA.HI.X.SX32 R5, R9, UR7, 0x1, P1 ;  /* 0x0000000709057c11 */ /* 0x000fce00088f0eff */
[----:B-1----:R-:W-:Y:S05]  /*0290*/  @!P0 BRA `(.L_x_2) ;  /* 0x00000000002c8947 */ /* 0x002fea0003800000 */
[----:B------:R0:W5:Y:S01]  /*02a0*/  LDG.E.U8 R13, desc[UR4][R4.64] ;  /* 0x00000004040d7981 */ /* 0x000162000c1e1100 */
[----:B------:R-:W1:Y:S02]  /*02b0*/  LDC.64 R6, c[0x0][0x390] ;  /* 0x0000e400ff067b82 */ /* 0x000e640000000a00 */
.L_x_3:
[----:B0-----:R-:W-:-:S05]  /*02c0*/  IADD3 R4, P0, PT, R11, UR8, RZ ;  /* 0x000000080b047c10 */ /* 0x001fca000ff1e0ff */
[----:B------:R-:W-:-:S05]  /*02d0*/  IMAD.X R5, RZ, RZ, UR9, P0 ;  /* 0x00000009ff057e24 */ /* 0x000fca00080e06ff */
[----:B------:R-:W2:Y:S02]  /*02e0*/  LDG.E.U8 R4, desc[UR4][R4.64] ;  /* 0x0000000404047981 */ /* 0x000ea4000c1e1100 */
[----:B--2--5:R-:W-:-:S13]  /*02f0*/  ISETP.NE.AND P0, PT, R13, R4, PT ;  /* 0x000000040d00720c */ /* 0x024fda0003f05270 */
[----:B------:R-:W-:Y:S05]  /*0300*/  @!P0 BRA `(.L_x_2) ;  /* 0x0000000000108947 */ /* 0x000fea0003800000 */
[----:B-1----:R-:W-:-:S05]  /*0310*/  IMAD.WIDE.U32 R4, R11, 0x4, R6 ;  /* 0x000000040b047825 */ /* 0x002fca00078e0006 */
[----:B------:R-:W2:Y:S02]  /*0320*/  LDG.E R11, desc[UR4][R4.64] ;  /* 0x00000004040b7981 */ /* 0x000ea4000c1e1900 */
[----:B--2---:R-:W-:-:S13]  /*0330*/  ISETP.GT.AND P0, PT, R11, -0x1, PT ;  /* 0xffffffff0b00780c */ /* 0x004fda0003f04270 */
[----:B------:R-:W-:Y:S05]  /*0340*/  @P0 BRA `(.L_x_3) ;  /* 0xfffffffc00dc0947 */ /* 0x000fea000383ffff */
.L_x_2:
[----:B------:R-:W-:Y:S05]  /*0350*/  BSYNC.RECONVERGENT B0 ;  /* 0x0000000000007941 */ /* 0x000fea0003800200 */
.L_x_1:
[----:B------:R-:W-:Y:S01]  /*0360*/  ISETP.NE.AND P0, PT, R11, R8, PT ;  /* 0x000000080b00720c */ /* 0x000fe20003f05270 */
[----:B------:R-:W-:-:S12]  /*0370*/  BSSY.RECONVERGENT B0, `(.L_x_4) ;  /* 0x000000b000007945 */ /* 0x000fd80003800200 */
[----:B------:R-:W-:Y:S05]  /*0380*/  @P0 BRA `(.L_x_5) ;  /* 0x0000000000240947 */ /* 0x000fea0003800000 */
[----:B-1----:R-:W0:Y:S01]  /*0390*/  LDC.64 R6, c[0x0][0x398] ;  /* 0x0000e600ff067b82 */ /* 0x002e220000000a00 */
[----:B------:R-:W1:Y:S01]  /*03a0*/  LDCU UR6, c[0x0][0x3a0] ;  /* 0x00007400ff0677ac */ /* 0x000e620008000800 */
[----:B------:R-:W-:-:S06]  /*03b0*/  IMAD.MOV.U32 R13, RZ, RZ, 0x1 ;  /* 0x00000001ff0d7424 */ /* 0x000fcc00078e00ff */
[----:B------:R-:W2:Y:S01]  /*03c0*/  LDC.64 R4, c[0x4][RZ] ;  /* 0x01000000ff047b82 */ /* 0x000ea20000000a00 */
[----:B-1----:R-:W-:-:S04]  /*03d0*/  VIADD R11, R9, -UR6 ;  /* 0x80000006090b7c36 */ /* 0x002fc80008000000 */
[----:B0-----:R-:W-:Y:S01]  /*03e0*/  IMAD.WIDE R6, R11, 0x4, R6 ;  /* 0x000000040b067825 */ /* 0x001fe200078e0206 */
[----:B--2---:R0:W-:Y:S04]  /*03f0*/  STG.E desc[UR4][R4.64], R13 ;  /* 0x0000000d04007986 */ /* 0x0041e8000c101904 */
[----:B------:R0:W-:Y:S04]  /*0400*/  STG.E desc[UR4][R6.64+0x4], R9 ;  /* 0x0000040906007986 */ /* 0x0001e8000c101904 */
[----:B------:R0:W5:Y:S02]  /*0410*/  LDG.E R11, desc[UR4][R2.64+-0x8] ;  /* 0xfffff804020b7981 */ /* 0x000164000c1e1900 */
.L_x_5:
[----:B------:R-:W-:Y:S05]  /*0420*/  BSYNC.RECONVERGENT B0 ;  /* 0x0000000000007941 */ /* 0x000fea0003800200 */
.L_x_4:
[----:B------:R-:W2:Y:S01]  /*0430*/  LDCU UR6, c[0x0][0x3a4] ;  /* 0x00007480ff0677ac */ /* 0x000ea20008000800 */
[C---:B0----5:R-:W-:Y:S02]  /*0440*/  IMAD.IADD R5, R9.reuse, 0x1, -R11 ;  /* 0x0000000109057824 */ /* 0x061fe400078e0a0b */
[----:B------:R-:W-:Y:S02]  /*0450*/  VIADD R9, R9, 0x1 ;  /* 0x0000000109097836 */ /* 0x000fe40000000000 */
[----:B------:R-:W-:Y:S01]  /*0460*/  VIADD R11, R11, 0x1 ;  /* 0x000000010b0b7836 */ /* 0x000fe20000000000 */
[----:B------:R-:W-:Y:S02]  /*0470*/  ISETP.LT.AND P1, PT, R5, R0, PT ;  /* 0x000000000500720c */ /* 0x000fe40003f21270 */
[----:B--2---:R-:W-:-:S13]  /*0480*/  ISETP.GE.AND P0, PT, R9, UR6, PT ;  /* 0x0000000609007c0c */ /* 0x004fda000bf06270 */
[----:B------:R-:W-:Y:S05]  /*0490*/  @!P0 BRA P1, `(.L_x_6) ;  /* 0xfffffffc00688947 */ /* 0x000fea000083ffff */
[----:B------:R-:W-:Y:S05]  /*04a0*/  EXIT ;  /* 0x000000000000794d */ /* 0x000fea0003800000 */
        .weak           $__internal_0_$__cuda_sm3x_div_rn_noftz_f32_slowpath
        .type           $__internal_0_$__cuda_sm3x_div_rn_noftz_f32_slowpath,@function
        .size           $__internal_0_$__cuda_sm3x_div_rn_noftz_f32_slowpath,(.L_x_16 - $__internal_0_$__cuda_sm3x_div_rn_noftz_f32_slowpath)
$__internal_0_$__cuda_sm3x_div_rn_noftz_f32_slowpath:
[--C-:B------:R-:W-:Y:S01]  /*04b0*/  SHF.R.U32.HI R6, RZ, 0x17, R3.reuse ;  /* 0x00000017ff067819 */ /* 0x100fe20000011603 */
[--C-:B------:R-:W-:Y:S01]  /*04c0*/  IMAD.MOV.U32 R7, RZ, RZ, R0.reuse ;  /* 0x000000ffff077224 */ /* 0x100fe200078e0000 */
[----:B------:R-:W-:Y:S01]  /*04d0*/  SHF.R.U32.HI R5, RZ, 0x17, R0 ;  /* 0x00000017ff057819 */ /* 0x000fe20000011600 */
[----:B------:R-:W-:Y:S01]  /*04e0*/  IMAD.MOV.U32 R8, RZ, RZ, R3 ;  /* 0x000000ffff087224 */ /* 0x000fe200078e0003 */
[----:B------:R-:W-:Y:S02]  /*04f0*/  LOP3.LUT R6, R6, 0xff, RZ, 0xc0, !PT ;  /* 0x000000ff06067812 */ /* 0x000fe400078ec0ff */
[----:B------:R-:W-:-:S03]  /*0500*/  LOP3.LUT R5, R5, 0xff, RZ, 0xc0, !PT ;  /* 0x000000ff05057812 */ /* 0x000fc600078ec0ff */
[----:B------:R-:W-:Y:S02]  /*0510*/  VIADD R11, R6, 0xffffffff ;  /* 0xffffffff060b7836 */ /* 0x000fe40000000000 */
[----:B------:R-:W-:-:S03]  /*0520*/  VIADD R10, R5, 0xffffffff ;  /* 0xffffffff050a7836 */ /* 0x000fc60000000000 */
[----:B------:R-:W-:-:S04]  /*0530*/  ISETP.GT.U32.AND P0, PT, R11, 0xfd, PT ;  /* 0x000000fd0b00780c */ /* 0x000fc80003f04070 */
[----:B------:R-:W-:-:S13]  /*0540*/  ISETP.GT.U32.OR P0, PT, R10, 0xfd, P0 ;  /* 0x000000fd0a00780c */ /* 0x000fda0000704470 */
[----:B------:R-:W-:Y:S01]  /*0550*/  @!P0 IMAD.MOV.U32 R9, RZ, RZ, RZ ;  /* 0x000000ffff098224 */ /* 0x000fe200078e00ff */
[----:B------:R-:W-:Y:S06]  /*0560*/  @!P0 BRA `(.L_x_7) ;  /* 0x00000000005c8947 */ /* 0x000fec0003800000 */
[----:B------:R-:W-:Y:S02]  /*0570*/  FSETP.GTU.FTZ.AND P0, PT, |R0|, +INF , PT ;  /* 0x7f8000000000780b */ /* 0x000fe40003f1c200 */
[----:B------:R-:W-:-:S04]  /*0580*/  FSETP.GTU.FTZ.AND P1, PT, |R3|, +INF , PT ;  /* 0x7f8000000300780b */ /* 0x000fc80003f3c200 */
[----:B------:R-:W-:-:S13]  /*0590*/  PLOP3.LUT P0, PT, P0, P1, PT, 0xf8, 0x8f ;  /* 0x00000000008f781c */ /* 0x000fda0000703f70 */
[----:B------:R-:W-:Y:S05]  /*05a0*/  @P0 BRA `(.L_x_8) ;  /* 0x0000000400440947 */ /* 0x000fea0003800000 */
[----:B------:R-:W-:-:S13]  /*05b0*/  LOP3.LUT P0, RZ, R8, 0x7fffffff, R7, 0xc8, !PT ;  /* 0x7fffffff08ff7812 */ /* 0x000fda000780c807 */
[----:B------:R-:W-:Y:S05]  /*05c0*/  @!P0 BRA `(.L_x_9) ;  /* 0x0000000400348947 */ /* 0x000fea0003800000 */
[C---:B------:R-:W-:Y:S02]  /*05d0*/  FSETP.NEU.FTZ.AND P2, PT, |R0|.reuse, +INF , PT ;  /* 0x7f8000000000780b */ /* 0x040fe40003f5d200 */
[----:B------:R-:W-:Y:S02]  /*05e0*/  FSETP.NEU.FTZ.AND P1, PT, |R3|, +INF , PT ;  /* 0x7f8000000300780b */ /* 0x000fe40003f3d200 */
[----:B------:R-:W-:-:S11]  /*05f0*/  FSETP.NEU.FTZ.AND P0, PT, |R0|, +INF , PT ;  /* 0x7f8000000000780b */ /* 0x000fd60003f1d200 */
[----:B------:R-:W-:Y:S05]  /*0600*/  @!P1 BRA !P2, `(.L_x_9) ;  /* 0x0000000400249947 */ /* 0x000fea0005000000 */
[----:B------:R-:W-:-:S04]  /*0610*/  LOP3.LUT P2, RZ, R7, 0x7fffffff, RZ, 0xc0, !PT ;  /* 0x7fffffff07ff7812 */ /* 0x000fc8000784c0ff */
[----:B------:R-:W-:-:S13]  /*0620*/  PLOP3.LUT P1, PT, P1, P2, PT, 0x2f, 0xf2 ;  /* 0x0000000000f2781c */ /* 0x000fda0000f24577 */
[----:B------:R-:W-:Y:S05]  /*0630*/  @P1 BRA `(.L_x_10) ;  /* 0x0000000400101947 */ /* 0x000fea0003800000 */
[----:B------:R-:W-:-:S04]  /*0640*/  LOP3.LUT P1, RZ, R8, 0x7fffffff, RZ, 0xc0, !PT ;  /* 0x7fffffff08ff7812 */ /* 0x000fc8000782c0ff */
[----:B------:R-:W-:-:S13]  /*0650*/  PLOP3.LUT P0, PT, P0, P1, PT, 0x2f, 0xf2 ;  /* 0x0000000000f2781c */ /* 0x000fda0000702577 */
[----:B------:R-:W-:Y:S05]  /*0660*/  @P0 BRA `(.L_x_11) ;  /* 0x0000000000f80947 */ /* 0x000fea0003800000 */
[----:B------:R-:W-:Y:S02]  /*0670*/  ISETP.GE.AND P0, PT, R10, RZ, PT ;  /* 0x000000ff0a00720c */ /* 0x000fe40003f06270 */
[----:B------:R-:W-:-:S11]  /*0680*/  ISETP.GE.AND P1, PT, R11, RZ, PT ;  /* 0x000000ff0b00720c */ /* 0x000fd60003f26270 */
[----:B------:R-:W-:Y:S02]  /*0690*/  @P0 IMAD.MOV.U32 R9, RZ, RZ, RZ ;  /* 0x000000ffff090224 */ /* 0x000fe400078e00ff */
[----:B------:R-:W-:Y:S01]  /*06a0*/  @!P0 FFMA R7, R0, 1.84467440737095516160e+19, RZ ;  /* 0x5f80000000078823 */ /* 0x000fe200000000ff */
[----:B------:R-:W-:Y:S02]  /*06b0*/  @!P0 IMAD.MOV.U32 R9, RZ, RZ, -0x40 ;  /* 0xffffffc0ff098424 */ /* 0x000fe400078e00ff */
[----:B------:R-:W-:Y:S02]  /*06c0*/  @!P1 FFMA R8, R3, 1.84467440737095516160e+19, RZ ;  /* 0x5f80000003089823 */ /* 0x000fe400000000ff */
[----:B------:R-:W-:-:S07]  /*06d0*/  @!P1 VIADD R9, R9, 0x40 ;  /* 0x0000004009099836 */ /* 0x000fce0000000000 */
.L_x_7:
[----:B------:R-:W-:Y:S01]  /*06e0*/  LEA R3, R6, 0xc0800000, 0x17 ;  /* 0xc080000006037811 */ /* 0x000fe200078eb8ff */
[----:B------:R-:W-:-:S04]  /*06f0*/  VIADD R5, R5, 0xffffff81 ;  /* 0xffffff8105057836 */ /* 0x000fc80000000000 */
[----:B------:R-:W-:Y:S01]  /*0700*/  IMAD.IADD R3, R8, 0x1, -R3 ;  /* 0x0000000108037824 */ /* 0x000fe200078e0a03 */
[C---:B------:R-:W-:Y:S01]  /*0710*/  IADD3 R6, PT, PT, R5.reuse, 0x7f, -R6 ;  /* 0x0000007f05067810 */ /* 0x040fe20007ffe806 */
[----:B------:R-:W-:Y:S02]  /*0720*/  IMAD R0, R5, -0x800000, R7 ;  /* 0xff80000005007824 */ /* 0x000fe400078e0207 */
[----:B------:R-:W0:Y:S01]  /*0730*/  MUFU.RCP R8, R3 ;  /* 0x0000000300087308 */ /* 0x000e220000001000 */
[----:B------:R-:W-:Y:S01]  /*0740*/  FADD.FTZ R11, -R3, -RZ ;  /* 0x800000ff030b7221 */ /* 0x000fe20000010100 */
[----:B------:R-:W-:-:S03]  /*0750*/  IMAD.IADD R6, R6, 0x1, R9 ;  /* 0x0000000106067824 */ /* 0x000fc600078e0209 */
[----:B0-----:R-:W-:-:S04]  /*0760*/  FFMA R13, R8, R11, 1 ;  /* 0x3f800000080d7423 */ /* 0x001fc8000000000b */
[----:B------:R-:W-:-:S04]  /*0770*/  FFMA R10, R8, R13, R8 ;  /* 0x0000000d080a7223 */ /* 0x000fc80000000008 */
[----:B------:R-:W-:-:S04]  /*0780*/  FFMA R7, R0, R10, RZ ;  /* 0x0000000a00077223 */ /* 0x000fc800000000ff */
[----:B------:R-:W-:-:S04]  /*0790*/  FFMA R8, R11, R7, R0 ;  /* 0x000000070b087223 */ /* 0x000fc80000000000 */
[----:B------:R-:W-:-:S04]  /*07a0*/  FFMA R7, R10, R8, R7 ;  /* 0x000000080a077223 */ /* 0x000fc80000000007 */
[----:B------:R-:W-:-:S04]  /*07b0*/  FFMA R8, R11, R7, R0 ;  /* 0x000000070b087223 */ /* 0x000fc80000000000 */
[----:B------:R-:W-:-:S05]  /*07c0*/  FFMA R0, R10, R8, R7 ;  /* 0x000000080a007223 */ /* 0x000fca0000000007 */
[----:B------:R-:W-:-:S04]  /*07d0*/  SHF.R.U32.HI R3, RZ, 0x17, R0 ;  /* 0x00000017ff037819 */ /* 0x000fc80000011600 */
[----:B------:R-:W-:-:S05]  /*07e0*/  LOP3.LUT R3, R3, 0xff, RZ, 0xc0, !PT ;  /* 0x000000ff03037812 */ /* 0x000fca00078ec0ff */
[----:B------:R-:W-:-:S04]  /*07f0*/  IMAD.IADD R9, R3, 0x1, R6 ;  /* 0x0000000103097824 */ /* 0x000fc800078e0206 */
[----:B------:R-:W-:-:S05]  /*0800*/  VIADD R3, R9, 0xffffffff ;  /* 0xffffffff09037836 */ /* 0x000fca0000000000 */
[----:B------:R-:W-:-:S13]  /*0810*/  ISETP.GE.U32.AND P0, PT, R3, 0xfe, PT ;  /* 0x000000fe0300780c */ /* 0x000fda0003f06070 */
[----:B------:R-:W-:Y:S05]  /*0820*/  @!P0 BRA `(.L_x_12) ;  /* 0x0000000000808947 */ /* 0x000fea0003800000 */
[----:B------:R-:W-:-:S13]  /*0830*/  ISETP.GT.AND P0, PT, R9, 0xfe, PT ;  /* 0x000000fe0900780c */ /* 0x000fda0003f04270 */
[----:B------:R-:W-:Y:S05]  /*0840*/  @P0 BRA `(.L_x_13) ;  /* 0x00000000006c0947 */ /* 0x000fea0003800000 */
[----:B------:R-:W-:-:S13]  /*0850*/  ISETP.GE.AND P0, PT, R9, 0x1, PT ;  /* 0x000000010900780c */ /* 0x000fda0003f06270 */
[----:B------:R-:W-:Y:S05]  /*0860*/  @P0 BRA `(.L_x_14) ;  /* 0x0000000000980947 */ /* 0x000fea0003800000 */
[----:B------:R-:W-:Y:S02]  /*0870*/  ISETP.GE.AND P0, PT, R9, -0x18, PT ;  /* 0xffffffe80900780c */ /* 0x000fe40003f06270 */
[----:B------:R-:W-:-:S11]  /*0880*/  LOP3.LUT R0, R0, 0x80000000, RZ, 0xc0, !PT ;  /* 0x8000000000007812 */ /* 0x000fd600078ec0ff */
[----:B------:R-:W-:Y:S05]  /*0890*/  @!P0 BRA `(.L_x_14) ;  /* 0x00000000008c8947 */ /* 0x000fea0003800000 */
[CCC-:B------:R-:W-:Y:S01]  /*08a0*/  FFMA.RZ R3, R10.reuse, R8.reuse, R7.reuse ;  /* 0x000000080a037223 */ /* 0x1c0fe2000000c007 */
[CCC-:B------:R-:W-:Y:S01]  /*08b0*/  FFMA.RM R6, R10.reuse, R8.reuse, R7.reuse ;  /* 0x000000080a067223 */ /* 0x1c0fe20000004007 */
[C---:B------:R-:W-:Y:S02]  /*08c0*/  ISETP.NE.AND P2, PT, R9.reuse, RZ, PT ;  /* 0x000000ff0900720c */ /* 0x040fe40003f45270 */
[----:B------:R-:W-:Y:S02]  /*08d0*/  ISETP.NE.AND P1, PT, R9, RZ, PT ;  /* 0x000000ff0900720c */ /* 0x000fe40003f25270 */
[----:B------:R-:W-:Y:S01]  /*08e0*/  LOP3.LUT R5, R3, 0x7fffff, RZ, 0xc0, !PT ;  /* 0x007fffff03057812 */ /* 0x000fe200078ec0ff */
[----:B------:R-:W-:Y:S01]  /*08f0*/  FFMA.RP R3, R10, R8, R7 ;  /* 0x000000080a037223 */ /* 0x000fe20000008007 */
[----:B------:R-:W-:Y:S02]  /*0900*/  VIADD R8, R9, 0x20 ;  /* 0x0000002009087836 */ /* 0x000fe40000000000 */
[----:B------:R-:W-:Y:S01]  /*0910*/  LOP3.LUT R5, R5, 0x800000, RZ, 0xfc, !PT ;  /* 0x0080000005057812 */ /* 0x000fe200078efcff */
[----:B------:R-:W-:Y:S01]  /*0920*/  IMAD.MOV R7, RZ, RZ, -R9 ;  /* 0x000000ffff077224 */ /* 0x000fe200078e0a09 */
[----:B------:R-:W-:-:S02]  /*0930*/  FSETP.NEU.FTZ.AND P0, PT, R3, R6, PT ;  /* 0x000000060300720b */ /* 0x000fc40003f1d000 */
[----:B------:R-:W-:Y:S02]  /*0940*/  SHF.L.U32 R8, R5, R8, RZ ;  /* 0x0000000805087219 */ /* 0x000fe400000006ff */
[----:B------:R-:W-:Y:S02]  /*0950*/  SEL R6, R7, RZ, P2 ;  /* 0x000000ff07067207 */ /* 0x000fe40001000000 */
[----:B------:R-:W-:Y:S02]  /*0960*/  ISETP.NE.AND P1, PT, R8, RZ, P1 ;  /* 0x000000ff0800720c */ /* 0x000fe40000f25270 */
[----:B------:R-:W-:Y:S02]  /*0970*/  SHF.R.U32.HI R6, RZ, R6, R5 ;  /* 0x00000006ff067219 */ /* 0x000fe40000011605 */
[----:B------:R-:W-:Y:S02]  /*0980*/  PLOP3.LUT P0, PT, P0, P1, PT, 0xf8, 0x8f ;  /* 0x00000000008f781c */ /* 0x000fe40000703f70 */
[----:B------:R-:W-:-:S02]  /*0990*/  SHF.R.U32.HI R8, RZ, 0x1, R6 ;  /* 0x00000001ff087819 */ /* 0x000fc40000011606 */
[----:B------:R-:W-:-:S04]  /*09a0*/  SEL R3, RZ, 0x1, !P0 ;  /* 0x00000001ff037807 */ /* 0x000fc80004000000 */
[----:B------:R-:W-:-:S04]  /*09b0*/  LOP3.LUT R3, R3, 0x1, R8, 0xf8, !PT ;  /* 0x0000000103037812 */ /* 0x000fc800078ef808 */
[----:B------:R-:W-:-:S05]  /*09c0*/  LOP3.LUT R3, R3, R6, RZ, 0xc0, !PT ;  /* 0x0000000603037212 */ /* 0x000fca00078ec0ff */
[----:B------:R-:W-:-:S05]  /*09d0*/  IMAD.IADD R3, R8, 0x1, R3 ;  /* 0x0000000108037824 */ /* 0x000fca00078e0203 */
[----:B------:R-:W-:Y:S01]  /*09e0*/  LOP3.LUT R0, R3, R0, RZ, 0xfc, !PT ;  /* 0x0000000003007212 */ /* 0x000fe200078efcff */
[----:B------:R-:W-:Y:S06]  /*09f0*/  BRA `(.L_x_14) ;  /* 0x0000000000347947 */ /* 0x000fec0003800000 */
.L_x_13:
[----:B------:R-:W-:-:S04]  /*0a00*/  LOP3.LUT R0, R0, 0x80000000, RZ, 0xc0, !PT ;  /* 0x8000000000007812 */ /* 0x000fc800078ec0ff */
[----:B------:R-:W-:Y:S01]  /*0a10*/  LOP3.LUT R0, R0, 0x7f800000, RZ, 0xfc, !PT ;  /* 0x7f80000000007812 */ /* 0x000fe200078efcff */
[----:B------:R-:W-:Y:S06]  /*0a20*/  BRA `(.L_x_14) ;  /* 0x0000000000287947 */ /* 0x000fec0003800000 */
.L_x_12:
[----:B------:R-:W-:Y:S01]  /*0a30*/  IMAD R0, R6, 0x800000, R0 ;  /* 0x0080000006007824 */ /* 0x000fe200078e0200 */
[----:B------:R-:W-:Y:S06]  /*0a40*/  BRA `(.L_x_14) ;  /* 0x0000000000207947 */ /* 0x000fec0003800000 */
.L_x_11:
[----:B------:R-:W-:-:S04]  /*0a50*/  LOP3.LUT R0, R8, 0x80000000, R7, 0x48, !PT ;  /* 0x8000000008007812 */ /* 0x000fc800078e4807 */
[----:B------:R-:W-:Y:S01]  /*0a60*/  LOP3.LUT R0, R0, 0x7f800000, RZ, 0xfc, !PT ;  /* 0x7f80000000007812 */ /* 0x000fe200078efcff */
[----:B------:R-:W-:Y:S06]  /*0a70*/  BRA `(.L_x_14) ;  /* 0x0000000000147947 */ /* 0x000fec0003800000 */
.L_x_10:
[----:B------:R-:W-:Y:S01]  /*0a80*/  LOP3.LUT R0, R8, 0x80000000, R7, 0x48, !PT ;  /* 0x8000000008007812 */ /* 0x000fe200078e4807 */
[----:B------:R-:W-:Y:S06]  /*0a90*/  BRA `(.L_x_14) ;  /* 0x00000000000c7947 */ /* 0x000fec0003800000 */
.L_x_9:
[----:B------:R-:W0:Y:S01]  /*0aa0*/  MUFU.RSQ R0, -QNAN ;  /* 0xffc0000000007908 */ /* 0x000e220000001400 */
[----:B------:R-:W-:Y:S05]  /*0ab0*/  BRA `(.L_x_14) ;  /* 0x0000000000047947 */ /* 0x000fea0003800000 */
.L_x_8:
[----:B------:R-:W-:-:S07]  /*0ac0*/  FADD.FTZ R0, R0, R3 ;  /* 0x0000000300007221 */ /* 0x000fce0000010000 */
.L_x_14:
[----:B------:R-:W-:-:S04]  /*0ad0*/  IMAD.MOV.U32 R5, RZ, RZ, 0x0 ;  /* 0x00000000ff057424 */ /* 0x000fc800078e00ff */
[----:B0-----:R-:W-:Y:S05]  /*0ae0*/  RET.REL.NODEC R4 `(_Z12patternMatchPcS_PiS0_ii) ;  /* 0xfffffff404447950 */ /* 0x001fea0003c3ffff */
.L_x_15:
[----:B------:R-:W-:-:S00]  /*0af0*/  BRA `(.L_x_15) ;  /* 0xfffffffc00fc7947 */ /* 0x000fc0000383ffff */
[----:B------:R-:W-:-:S00]  /*0b00*/  NOP ;  /* 0x0000000000007918 */ /* 0x000fc00000000000 */
[----:B------:R-:W-:-:S00]  /*0b10*/  NOP ;  /* 0x0000000000007918 */ /* 0x000fc00000000000 */
[----:B------:R-:W-:-:S00]  /*0b20*/  NOP ;  /* 0x0000000000007918 */ /* 0x000fc00000000000 */
[----:B------:R-:W-:-:S00]  /*0b30*/  NOP ;  /* 0x0000000000007918 */ /* 0x000fc00000000000 */
[----:B------:R-:W-:-:S00]  /*0b40*/  NOP ;  /* 0x0000000000007918 */ /* 0x000fc00000000000 */
[----:B------:R-:W-:-:S00]  /*0b50*/  NOP ;  /* 0x0000000000007918 */ /* 0x000fc00000000000 */
[----:B------:R-:W-:-:S00]  /*0b60*/  NOP ;  /* 0x0000000000007918 */ /* 0x000fc00000000000 */
[----:B------:R-:W-:-:S00]  /*0b70*/  NOP ;  /* 0x0000000000007918 */ /* 0x000fc00000000000 */
.L_x_16:


//--------------------- .nv.shared.reserved.0     --------------------------
	.section	.nv.shared.reserved.0,"aw",@nobits
	.weak		__nv_reservedSMEM_offset_0_alias
	.size		__nv_reservedSMEM_offset_0_alias, 0, 64
	.other		__nv_reservedSMEM_offset_0_alias,@"STO_CUDA_RESERVED_SHARED STV_DEFAULT"
__nv_reservedSMEM_offset_0_alias:
	.zero		0
	.zero		64


//--------------------- .nv.global                --------------------------
	.section	.nv.global,"aw",@nobits
	.align	4
.nv.global:
	.type		match,@object
	.size		match,(.L_0 - match)
	.other		match,@"STV_DEFAULT STO_CUDA_MANAGED"
match:
	.zero		4
.L_0:


//--------------------- .nv.constant0._Z12patternMatchPcS_PiS0_ii --------------------------
	.section	.nv.constant0._Z12patternMatchPcS_PiS0_ii,"a",@progbits
	.sectionflags	@""
	.align	4
.nv.constant0._Z12patternMatchPcS_PiS0_ii:
	.zero		936


//--------------------- SYMBOLS --------------------------

	.type		.nv.reservedSmem.offset0,@object
	.size		.nv.reservedSmem.offset0,0x4
